//
// Generated by NVIDIA NVVM Compiler
//
// Compiler Build ID: CL-36424714
// Cuda compilation tools, release 13.0, V13.0.88
// Based on NVVM 20.0.0
//

.version 9.0
.target sm_100
.address_size 64

	// .globl	_Z12trans_kernelPii

.visible .entry _Z12trans_kernelPii(
	.param .u64 .ptr .align 1 _Z12trans_kernelPii_param_0,
	.param .u32 _Z12trans_kernelPii_param_1
)
{
	.reg .pred 	%p<3>;
	.reg .b32 	%r<14>;
	.reg .b64 	%rd<7>;

	ld.param.u64 	%rd1, [_Z12trans_kernelPii_param_0];
	ld.param.u32 	%r4, [_Z12trans_kernelPii_param_1];
	mov.u32 	%r5, %tid.x;
	mov.u32 	%r6, %ntid.x;
	mov.u32 	%r7, %ctaid.x;
	mad.lo.s32 	%r1, %r6, %r7, %r5;
	mul.lo.s32 	%r8, %r4, %r4;
	setp.ge.s32 	%p1, %r1, %r8;
	@%p1 bra 	$L__BB0_3;
	div.s32 	%r2, %r1, %r4;
	mul.lo.s32 	%r9, %r2, %r4;
	sub.s32 	%r3, %r1, %r9;
	setp.ge.s32 	%p2, %r3, %r2;
	@%p2 bra 	$L__BB0_3;
	cvta.to.global.u64 	%rd2, %rd1;
	mad.lo.s32 	%r10, %r2, %r4, %r3;
	mul.wide.s32 	%rd3, %r10, 4;
	add.s64 	%rd4, %rd2, %rd3;
	ld.global.u32 	%r11, [%rd4];
	mad.lo.s32 	%r12, %r3, %r4, %r2;
	mul.wide.s32 	%rd5, %r12, 4;
	add.s64 	%rd6, %rd2, %rd5;
	ld.global.u32 	%r13, [%rd6];
	st.global.u32 	[%rd4], %r13;
	st.global.u32 	[%rd6], %r11;
$L__BB0_3:
	ret;

}
	// .globl	_Z10warmup_knlv
.visible .entry _Z10warmup_knlv()
{


	ret;

}


// ===== COMPILED SASS (sm_100) =====

	.target	sm_100

	.elftype	@"ET_EXEC"


//--------------------- .note.nv.tkinfo           --------------------------
	.section	.note.nv.tkinfo,"",@"SHT_NOTE"
	.sectionflags	@"SHF_NOTE_NV_TKINFO"
	.tkinfo
        /*0018*/ 	.word	0x00000002
        /*0030*/ 	.string	""
        /*0030*/ 	.string	"ptxas"
        /*0030*/ 	.string	"Cuda compilation tools, release 13.0, V13.0.88"
        /*0030*/ 	.string	"Build cuda_13.0.r13.0/compiler.36424714_0"
        /*0030*/ 	.string	"-arch sm_100 -m 64 "



//--------------------- .note.nv.cuinfo           --------------------------
	.section	.note.nv.cuinfo,"",@"SHT_NOTE"
	.sectionflags	@"SHF_NOTE_NV_CUINFO"
        /*0018*/ 	.short	0x0002
        /*001a*/ 	.short	0x0064
        /*001c*/ 	.short	0x0082
	.zero		2


//--------------------- .nv.info                  --------------------------
	.section	.nv.info,"",@"SHT_CUDA_INFO"
	.align	4


	//----- nvinfo : EIATTR_REGCOUNT
	.align		4
        /*0000*/ 	.byte	0x04, 0x2f
        /*0002*/ 	.short	(.L_1 - .L_0)
	.align		4
.L_0:
        /*0004*/ 	.word	index@(_Z12trans_kernelPii)
        /*0008*/ 	.word	0x0000000c


	//----- nvinfo : EIATTR_FRAME_SIZE
	.align		4
.L_1:
        /*000c*/ 	.byte	0x04, 0x11
        /*000e*/ 	.short	(.L_3 - .L_2)
	.align		4
.L_2:
        /*0010*/ 	.word	index@(_Z12trans_kernelPii)
        /*0014*/ 	.word	0x00000000


	//----- nvinfo : EIATTR_REGCOUNT
	.align		4
.L_3:
        /*0018*/ 	.byte	0x04, 0x2f
        /*001a*/ 	.short	(.L_5 - .L_4)
	.align		4
.L_4:
        /*001c*/ 	.word	index@(_Z10warmup_knlv)
        /*0020*/ 	.word	0x00000004


	//----- nvinfo : EIATTR_FRAME_SIZE
	.align		4
.L_5:
        /*0024*/ 	.byte	0x04, 0x11
        /*0026*/ 	.short	(.L_7 - .L_6)
	.align		4
.L_6:
        /*0028*/ 	.word	index@(_Z10warmup_knlv)
        /*002c*/ 	.word	0x00000000


	//----- nvinfo : EIATTR_MIN_STACK_SIZE
	.align		4
.L_7:
        /*0030*/ 	.byte	0x04, 0x12
        /*0032*/ 	.short	(.L_9 - .L_8)
	.align		4
.L_8:
        /*0034*/ 	.word	index@(_Z10warmup_knlv)
        /*0038*/ 	.word	0x00000000


	//----- nvinfo : EIATTR_MIN_STACK_SIZE
	.align		4
.L_9:
        /*003c*/ 	.byte	0x04, 0x12
        /*003e*/ 	.short	(.L_11 - .L_10)
	.align		4
.L_10:
        /*0040*/ 	.word	index@(_Z12trans_kernelPii)
        /*0044*/ 	.word	0x00000000
.L_11:


//--------------------- .nv.compat                --------------------------
	.section	.nv.compat,"",@"SHT_CUDA_COMPAT_INFO"
	.align	4
        /*0000*/ 	.byte	0x02, 0x09, 0x00, 0x00, 0x02, 0x02, 0x01, 0x00, 0x02, 0x05, 0x05, 0x00, 0x03, 0x07, 0x01, 0x01
        /*0010*/ 	.byte	0x02, 0x03, 0x00, 0x00, 0x02, 0x06, 0x01, 0x00, 0x04, 0x0b, 0x08, 0x00, 0x09, 0x00, 0x00, 0x00
        /*0020*/ 	.byte	0x00, 0x00, 0x00, 0x00


//--------------------- .nv.info._Z10warmup_knlv  --------------------------
	.section	.nv.info._Z10warmup_knlv,"",@"SHT_CUDA_INFO"
	.sectionflags	@""
	.align	4


	//----- nvinfo : EIATTR_CUDA_API_VERSION
	.align		4
        /*0000*/ 	.byte	0x04, 0x37
        /*0002*/ 	.short	(.L_13 - .L_12)
.L_12:
        /*0004*/ 	.word	0x00000082


	//----- nvinfo : EIATTR_SPARSE_MMA_MASK
	.align		4
.L_13:
        /*0008*/ 	.byte	0x03, 0x50
        /*000a*/ 	.short	0x0000


	//----- nvinfo : EIATTR_MAXREG_COUNT
	.align		4
        /*000c*/ 	.byte	0x03, 0x1b
        /*000e*/ 	.short	0x00ff


	//----- nvinfo : EIATTR_MERCURY_ISA_VERSION
	.align		4
        /*0010*/ 	.byte	0x03, 0x5f
        /*0012*/ 	.short	0x0101


	//----- nvinfo : EIATTR_VRC_CTA_INIT_COUNT
	.align		4
        /*0014*/ 	.byte	0x02, 0x4a
	.zero		1
	.zero		1


	//----- nvinfo : EIATTR_EXIT_INSTR_OFFSETS
	.align		4
        /*0018*/ 	.byte	0x04, 0x1c
        /*001a*/ 	.short	(.L_15 - .L_14)


	//   ....[0]....
.L_14:
        /*001c*/ 	.word	0x00000010


	//----- nvinfo : EIATTR_SW_WAR
	.align		4
.L_15:
        /*0020*/ 	.byte	0x04, 0x36
        /*0022*/ 	.short	(.L_17 - .L_16)
.L_16:
        /*0024*/ 	.word	0x00000008
.L_17:


//--------------------- .nv.info._Z12trans_kernelPii --------------------------
	.section	.nv.info._Z12trans_kernelPii,"",@"SHT_CUDA_INFO"
	.sectionflags	@""
	.align	4


	//----- nvinfo : EIATTR_CUDA_API_VERSION
	.align		4
        /*0000*/ 	.byte	0x04, 0x37
        /*0002*/ 	.short	(.L_19 - .L_18)
.L_18:
        /*0004*/ 	.word	0x00000082


	//----- nvinfo : EIATTR_KPARAM_INFO
	.align		4
.L_19:
        /*0008*/ 	.byte	0x04, 0x17
        /*000a*/ 	.short	(.L_21 - .L_20)
.L_20:
        /*000c*/ 	.word	0x00000000
        /*0010*/ 	.short	0x0001
        /*0012*/ 	.short	0x0008
        /*0014*/ 	.byte	0x00, 0xf0, 0x11, 0x00


	//----- nvinfo : EIATTR_KPARAM_INFO
	.align		4
.L_21:
        /*0018*/ 	.byte	0x04, 0x17
        /*001a*/ 	.short	(.L_23 - .L_22)
.L_22:
        /*001c*/ 	.word	0x00000000
        /*0020*/ 	.short	0x0000
        /*0022*/ 	.short	0x0000
        /*0024*/ 	.byte	0x00, 0xf5, 0x21, 0x00


	//----- nvinfo : EIATTR_SPARSE_MMA_MASK
	.align		4
.L_23:
        /*0028*/ 	.byte	0x03, 0x50
        /*002a*/ 	.short	0x0000


	//----- nvinfo : EIATTR_MAXREG_COUNT
	.align		4
        /*002c*/ 	.byte	0x03, 0x1b
        /*002e*/ 	.short	0x00ff


	//----- nvinfo : EIATTR_MERCURY_ISA_VERSION
	.align		4
        /*0030*/ 	.byte	0x03, 0x5f
        /*0032*/ 	.short	0x0101


	//----- nvinfo : EIATTR_VRC_CTA_INIT_COUNT
	.align		4
        /*0034*/ 	.byte	0x02, 0x4a
	.zero		1
	.zero		1


	//----- nvinfo : EIATTR_EXIT_INSTR_OFFSETS
	.align		4
        /*0038*/ 	.byte	0x04, 0x1c
        /*003a*/ 	.short	(.L_25 - .L_24)


	//   ....[0]....
.L_24:
        /*003c*/ 	.word	0x00000080


	//   ....[1]....
        /*0040*/ 	.word	0x00000240


	//   ....[2]....
        /*0044*/ 	.word	0x000002f0


	//----- nvinfo : EIATTR_CBANK_PARAM_SIZE
	.align		4
.L_25:
        /*0048*/ 	.byte	0x03, 0x19
        /*004a*/ 	.short	0x000c


	//----- nvinfo : EIATTR_PARAM_CBANK
	.align		4
        /*004c*/ 	.byte	0x04, 0x0a
        /*004e*/ 	.short	(.L_27 - .L_26)
	.align		4
.L_26:
        /*0050*/ 	.word	index@(.nv.constant0._Z12trans_kernelPii)
        /*0054*/ 	.short	0x0380
        /*0056*/ 	.short	0x000c


	//----- nvinfo : EIATTR_SW_WAR
	.align		4
.L_27:
        /*0058*/ 	.byte	0x04, 0x36
        /*005a*/ 	.short	(.L_29 - .L_28)
.L_28:
        /*005c*/ 	.word	0x00000008
.L_29:


//--------------------- .nv.callgraph             --------------------------
	.section	.nv.callgraph,"",@"SHT_CUDA_CALLGRAPH"
	.align	4
	.sectionentsize	8
	.align		4
        /*0000*/ 	.word	0x00000000
	.align		4
        /*0004*/ 	.word	0xffffffff
	.align		4
        /*0008*/ 	.word	0x00000000
	.align		4
        /*000c*/ 	.word	0xfffffffe
	.align		4
        /*0010*/ 	.word	0x00000000
	.align		4
        /*0014*/ 	.word	0xfffffffd
	.align		4
        /*0018*/ 	.word	0x00000000
	.align		4
        /*001c*/ 	.word	0xfffffffc


//--------------------- .text._Z10warmup_knlv     --------------------------
	.section	.text._Z10warmup_knlv,"ax",@progbits
	.align	128
        .global         _Z10warmup_knlv
        .type           _Z10warmup_knlv,@function
        .size           _Z10warmup_knlv,(.L_x_2 - _Z10warmup_knlv)
        .other          _Z10warmup_knlv,@"STO_CUDA_ENTRY STV_DEFAULT"
_Z10warmup_knlv:
.text._Z10warmup_knlv:
[----:B------:R-:W-:Y:S01]  /*0000*/  LDC R1, c[0x0][0x37c] ;  /* 0x0000df00ff017b82 */ /* 0x000fe20000000800 */
[----:B------:R-:W-:Y:S05]  /*0010*/  EXIT ;  /* 0x000000000000794d */ /* 0x000fea0003800000 */
.L_x_0:
[----:B------:R-:W-:-:S00]  /*0020*/  BRA `(.L_x_0) ;  /* 0xfffffffc00fc7947 */ /* 0x000fc0000383ffff */
[----:B------:R-:W-:-:S00]  /*0030*/  NOP ;  /* 0x0000000000007918 */ /* 0x000fc00000000000 */
        /* <DEDUP_REMOVED lines=12> */
.L_x_2:


//--------------------- .text._Z12trans_kernelPii --------------------------
	.section	.text._Z12trans_kernelPii,"ax",@progbits
	.align	128
        .global         _Z12trans_kernelPii
        .type           _Z12trans_kernelPii,@function
        .size           _Z12trans_kernelPii,(.L_x_3 - _Z12trans_kernelPii)
        .other          _Z12trans_kernelPii,@"STO_CUDA_ENTRY STV_DEFAULT"
_Z12trans_kernelPii:
.text._Z12trans_kernelPii:
[----:B------:R-:W-:Y:S01]  /*0000*/  LDC R1, c[0x0][0x37c] ;  /* 0x0000df00ff017b82 */ /* 0x000fe20000000800 */
[----:B------:R-:W0:Y:S07]  /*0010*/  S2R R0, SR_TID.X ;  /* 0x0000000000007919 */ /* 0x000e2e0000002100 */
[----:B------:R-:W1:Y:S01]  /*0020*/  LDC R7, c[0x0][0x388] ;  /* 0x0000e200ff077b82 */ /* 0x000e620000000800 */
[----:B------:R-:W0:Y:S01]  /*0030*/  LDCU UR4, c[0x0][0x360] ;  /* 0x00006c00ff0477ac */ /* 0x000e220008000800 */
[----:B------:R-:W0:Y:S02]  /*0040*/  S2R R3, SR_CTAID.X ;  /* 0x0000000000037919 */ /* 0x000e240000002500 */
[----:B0-----:R-:W-:-:S02]  /*0050*/  IMAD R0, R3, UR4, R0 ;  /* 0x0000000403007c24 */ /* 0x001fc4000f8e0200 */
[----:B-1----:R-:W-:-:S05]  /*0060*/  IMAD R3, R7, R7, RZ ;  /* 0x0000000707037224 */ /* 0x002fca00078e02ff */
[----:B------:R-:W-:-:S13]  /*0070*/  ISETP.GE.AND P0, PT, R0, R3, PT ;  /* 0x000000030000720c */ /* 0x000fda0003f06270 */
[----:B------:R-:W-:Y:S05]  /*0080*/  @P0 EXIT ;  /* 0x000000000000094d */ /* 0x000fea0003800000 */
[----:B------:R-:W-:-:S04]  /*0090*/  IABS R5, R7 ;  /* 0x0000000700057213 */ /* 0x000fc80000000000 */
[----:B------:R-:W0:Y:S08]  /*00a0*/  I2F.RP R4, R5 ;  /* 0x0000000500047306 */ /* 0x000e300000209400 */
[----:B0-----:R-:W0:Y:S02]  /*00b0*/  MUFU.RCP R4, R4 ;  /* 0x0000000400047308 */ /* 0x001e240000001000 */
[----:B0-----:R-:W-:-:S06]  /*00c0*/  IADD3 R2, PT, PT, R4, 0xffffffe, RZ ;  /* 0x0ffffffe04027810 */ /* 0x001fcc0007ffe0ff */
[----:B------:R0:W1:Y:S02]  /*00d0*/  F2I.FTZ.U32.TRUNC.NTZ R3, R2 ;  /* 0x0000000200037305 */ /* 0x000064000021f000 */
[----:B0-----:R-:W-:Y:S02]  /*00e0*/  HFMA2 R2, -RZ, RZ, 0, 0 ;  /* 0x00000000ff027431 */ /* 0x001fe400000001ff */
[----:B-1----:R-:W-:-:S04]  /*00f0*/  IMAD.MOV R6, RZ, RZ, -R3 ;  /* 0x000000ffff067224 */ /* 0x002fc800078e0a03 */
[----:B------:R-:W-:Y:S01]  /*0100*/  IMAD R9, R6, R5, RZ ;  /* 0x0000000506097224 */ /* 0x000fe200078e02ff */
[----:B------:R-:W-:-:S03]  /*0110*/  IABS R6, R0 ;  /* 0x0000000000067213 */ /* 0x000fc60000000000 */
[----:B------:R-:W-:Y:S01]  /*0120*/  IMAD.HI.U32 R3, R3, R9, R2 ;  /* 0x0000000903037227 */ /* 0x000fe200078e0002 */
[----:B------:R-:W-:-:S04]  /*0130*/  LOP3.LUT R2, R0, R7, RZ, 0x3c, !PT ;  /* 0x0000000700027212 */ /* 0x000fc800078e3cff */
[----:B------:R-:W-:Y:S01]  /*0140*/  ISETP.GE.AND P1, PT, R2, RZ, PT ;  /* 0x000000ff0200720c */ /* 0x000fe20003f26270 */
[----:B------:R-:W-:-:S04]  /*0150*/  IMAD.HI.U32 R3, R3, R6, RZ ;  /* 0x0000000603037227 */ /* 0x000fc800078e00ff */
[----:B------:R-:W-:-:S04]  /*0160*/  IMAD.MOV R4, RZ, RZ, -R3 ;  /* 0x000000ffff047224 */ /* 0x000fc800078e0a03 */
[----:B------:R-:W-:-:S05]  /*0170*/  IMAD R4, R5, R4, R6 ;  /* 0x0000000405047224 */ /* 0x000fca00078e0206 */
[----:B------:R-:W-:-:S13]  /*0180*/  ISETP.GT.U32.AND P2, PT, R5, R4, PT ;  /* 0x000000040500720c */ /* 0x000fda0003f44070 */
[-C--:B------:R-:W-:Y:S01]  /*0190*/  @!P2 IADD3 R4, PT, PT, R4, -R5.reuse, RZ ;  /* 0x800000050404a210 */ /* 0x080fe20007ffe0ff */
[----:B------:R-:W-:Y:S01]  /*01a0*/  @!P2 VIADD R3, R3, 0x1 ;  /* 0x000000010303a836 */ /* 0x000fe20000000000 */
[----:B------:R-:W-:Y:S02]  /*01b0*/  ISETP.NE.AND P2, PT, R7, RZ, PT ;  /* 0x000000ff0700720c */ /* 0x000fe40003f45270 */
[----:B------:R-:W-:-:S13]  /*01c0*/  ISETP.GE.U32.AND P0, PT, R4, R5, PT ;  /* 0x000000050400720c */ /* 0x000fda0003f06070 */
[----:B------:R-:W-:-:S05]  /*01d0*/  @P0 IADD3 R3, PT, PT, R3, 0x1, RZ ;  /* 0x0000000103030810 */ /* 0x000fca0007ffe0ff */
[----:B------:R-:W-:-:S05]  /*01e0*/  IMAD.MOV.U32 R4, RZ, RZ, R3 ;  /* 0x000000ffff047224 */ /* 0x000fca00078e0003 */
[----:B------:R-:W-:Y:S02]  /*01f0*/  @!P1 IADD3 R4, PT, PT, -R4, RZ, RZ ;  /* 0x000000ff04049210 */ /* 0x000fe40007ffe1ff */
[----:B------:R-:W-:-:S04]  /*0200*/  @!P2 LOP3.LUT R4, RZ, R7, RZ, 0x33, !PT ;  /* 0x00000007ff04a212 */ /* 0x000fc800078e33ff */
[----:B------:R-:W-:-:S05]  /*0210*/  IADD3 R2, PT, PT, -R4, RZ, RZ ;  /* 0x000000ff04027210 */ /* 0x000fca0007ffe1ff */
[----:B------:R-:W-:-:S05]  /*0220*/  IMAD R9, R7, R2, R0 ;  /* 0x0000000207097224 */ /* 0x000fca00078e0200 */
[----:B------:R-:W-:-:S13]  /*0230*/  ISETP.GE.AND P0, PT, R9, R4, PT ;  /* 0x000000040900720c */ /* 0x000fda0003f06270 */
[----:B------:R-:W-:Y:S05]  /*0240*/  @P0 EXIT ;  /* 0x000000000000094d */ /* 0x000fea0003800000 */
[----:B------:R-:W0:Y:S01]  /*0250*/  LDC.64 R2, c[0x0][0x380] ;  /* 0x0000e000ff027b82 */ /* 0x000e220000000a00 */
[----:B------:R-:W1:Y:S01]  /*0260*/  LDCU.64 UR4, c[0x0][0x358] ;  /* 0x00006b00ff0477ac */ /* 0x000e620008000a00 */
[-C--:B------:R-:W-:Y:S02]  /*0270*/  IMAD R5, R9, R7.reuse, R4 ;  /* 0x0000000709057224 */ /* 0x080fe400078e0204 */
[----:B------:R-:W-:Y:S02]  /*0280*/  IMAD R7, R4, R7, R9 ;  /* 0x0000000704077224 */ /* 0x000fe400078e0209 */
[----:B0-----:R-:W-:-:S04]  /*0290*/  IMAD.WIDE R4, R5, 0x4, R2 ;  /* 0x0000000405047825 */ /* 0x001fc800078e0202 */
[----:B------:R-:W-:Y:S01]  /*02a0*/  IMAD.WIDE R2, R7, 0x4, R2 ;  /* 0x0000000407027825 */ /* 0x000fe200078e0202 */
[----:B-1----:R-:W2:Y:S04]  /*02b0*/  LDG.E R9, desc[UR4][R4.64] ;  /* 0x0000000404097981 */ /* 0x002ea8000c1e1900 */
[----:B------:R-:W3:Y:S04]  /*02c0*/  LDG.E R7, desc[UR4][R2.64] ;  /* 0x0000000402077981 */ /* 0x000ee8000c1e1900 */
[----:B--2---:R-:W-:Y:S04]  /*02d0*/  STG.E desc[UR4][R2.64], R9 ;  /* 0x0000000902007986 */ /* 0x004fe8000c101904 */
[----:B---3--:R-:W-:Y:S01]  /*02e0*/  STG.E desc[UR4][R4.64], R7 ;  /* 0x0000000704007986 */ /* 0x008fe2000c101904 */
[----:B------:R-:W-:Y:S05]  /*02f0*/  EXIT ;  /* 0x000000000000794d */ /* 0x000fea0003800000 */
.L_x_1:
        /* <DEDUP_REMOVED lines=16> */
.L_x_3:


//--------------------- .nv.shared.reserved.0     --------------------------
	.section	.nv.shared.reserved.0,"aw",@nobits
	.weak		__nv_reservedSMEM_offset_0_alias
	.size		__nv_reservedSMEM_offset_0_alias, 0, 64
	.other		__nv_reservedSMEM_offset_0_alias,@"STO_CUDA_RESERVED_SHARED STV_DEFAULT"
__nv_reservedSMEM_offset_0_alias:
	.zero		0
	.zero		64


//--------------------- .nv.constant0._Z10warmup_knlv --------------------------
	.section	.nv.constant0._Z10warmup_knlv,"a",@progbits
	.sectionflags	@""
	.align	4
.nv.constant0._Z10warmup_knlv:
	.zero		896


//--------------------- .nv.constant0._Z12trans_kernelPii --------------------------
	.section	.nv.constant0._Z12trans_kernelPii,"a",@progbits
	.sectionflags	@""
	.align	4
.nv.constant0._Z12trans_kernelPii:
	.zero		908


//--------------------- SYMBOLS --------------------------

	.type		.nv.reservedSmem.offset0,@object
	.size		.nv.reservedSmem.offset0,0x4
